//
// Generated by NVIDIA NVVM Compiler
//
// Compiler Build ID: CL-36424714
// Cuda compilation tools, release 13.0, V13.0.88
// Based on NVVM 20.0.0
//

.version 9.0
.target sm_100
.address_size 64

	// .globl	_Z9TransposePiS_S_

.visible .entry _Z9TransposePiS_S_(
	.param .u64 .ptr .align 1 _Z9TransposePiS_S__param_0,
	.param .u64 .ptr .align 1 _Z9TransposePiS_S__param_1,
	.param .u64 .ptr .align 1 _Z9TransposePiS_S__param_2
)
{
	.reg .pred 	%p<3>;
	.reg .b32 	%r<17>;
	.reg .b64 	%rd<11>;

	ld.param.u64 	%rd1, [_Z9TransposePiS_S__param_0];
	ld.param.u64 	%rd2, [_Z9TransposePiS_S__param_1];
	ld.param.u64 	%rd3, [_Z9TransposePiS_S__param_2];
	cvta.to.global.u64 	%rd4, %rd3;
	mov.u32 	%r5, %ntid.x;
	mov.u32 	%r6, %ctaid.x;
	mov.u32 	%r7, %tid.x;
	mad.lo.s32 	%r1, %r5, %r6, %r7;
	mov.u32 	%r8, %ntid.y;
	mov.u32 	%r9, %ctaid.y;
	mov.u32 	%r10, %tid.y;
	mad.lo.s32 	%r2, %r8, %r9, %r10;
	bar.sync 	0;
	ld.global.u32 	%r3, [%rd4];
	setp.ge.s32 	%p1, %r1, %r3;
	@%p1 bra 	$L__BB0_3;
	cvta.to.global.u64 	%rd5, %rd2;
	ld.global.u32 	%r4, [%rd5];
	setp.ge.s32 	%p2, %r2, %r4;
	@%p2 bra 	$L__BB0_3;
	cvta.to.global.u64 	%rd6, %rd1;
	mad.lo.s32 	%r11, %r3, %r2, %r1;
	mul.lo.s32 	%r12, %r11, %r4;
	mad.lo.s32 	%r13, %r4, %r3, -1;
	mul.lo.s32 	%r14, %r13, %r2;
	sub.s32 	%r15, %r12, %r14;
	bar.sync 	0;
	mul.wide.s32 	%rd7, %r11, 4;
	add.s64 	%rd8, %rd6, %rd7;
	ld.global.u32 	%r16, [%rd8];
	bar.sync 	0;
	mul.wide.s32 	%rd9, %r15, 4;
	add.s64 	%rd10, %rd6, %rd9;
	st.global.u32 	[%rd10], %r16;
$L__BB0_3:
	ret;

}


// ===== COMPILED SASS (sm_100) =====

	.target	sm_100

	.elftype	@"ET_EXEC"


//--------------------- .note.nv.tkinfo           --------------------------
	.section	.note.nv.tkinfo,"",@"SHT_NOTE"
	.sectionflags	@"SHF_NOTE_NV_TKINFO"
	.tkinfo
        /*0018*/ 	.word	0x00000002
        /*0030*/ 	.string	""
        /*0030*/ 	.string	"ptxas"
        /*0030*/ 	.string	"Cuda compilation tools, release 13.0, V13.0.88"
        /*0030*/ 	.string	"Build cuda_13.0.r13.0/compiler.36424714_0"
        /*0030*/ 	.string	"-arch sm_100 -m 64 "



//--------------------- .note.nv.cuinfo           --------------------------
	.section	.note.nv.cuinfo,"",@"SHT_NOTE"
	.sectionflags	@"SHF_NOTE_NV_CUINFO"
        /*0018*/ 	.short	0x0002
        /*001a*/ 	.short	0x0064
        /*001c*/ 	.short	0x0082
	.zero		2


//--------------------- .nv.info                  --------------------------
	.section	.nv.info,"",@"SHT_CUDA_INFO"
	.align	4


	//----- nvinfo : EIATTR_REGCOUNT
	.align		4
        /*0000*/ 	.byte	0x04, 0x2f
        /*0002*/ 	.short	(.L_1 - .L_0)
	.align		4
.L_0:
        /*0004*/ 	.word	index@(_Z9TransposePiS_S_)
        /*0008*/ 	.word	0x0000000e


	//----- nvinfo : EIATTR_FRAME_SIZE
	.align		4
.L_1:
        /*000c*/ 	.byte	0x04, 0x11
        /*000e*/ 	.short	(.L_3 - .L_2)
	.align		4
.L_2:
        /*0010*/ 	.word	index@(_Z9TransposePiS_S_)
        /*0014*/ 	.word	0x00000000


	//----- nvinfo : EIATTR_MIN_STACK_SIZE
	.align		4
.L_3:
        /*0018*/ 	.byte	0x04, 0x12
        /*001a*/ 	.short	(.L_5 - .L_4)
	.align		4
.L_4:
        /*001c*/ 	.word	index@(_Z9TransposePiS_S_)
        /*0020*/ 	.word	0x00000000
.L_5:


//--------------------- .nv.compat                --------------------------
	.section	.nv.compat,"",@"SHT_CUDA_COMPAT_INFO"
	.align	4
        /*0000*/ 	.byte	0x02, 0x09, 0x00, 0x00, 0x02, 0x02, 0x01, 0x00, 0x02, 0x05, 0x05, 0x00, 0x03, 0x07, 0x01, 0x01
        /*0010*/ 	.byte	0x02, 0x03, 0x00, 0x00, 0x02, 0x06, 0x01, 0x00, 0x04, 0x0b, 0x08, 0x00, 0x09, 0x00, 0x00, 0x00
        /*0020*/ 	.byte	0x00, 0x00, 0x00, 0x00


//--------------------- .nv.info._Z9TransposePiS_S_ --------------------------
	.section	.nv.info._Z9TransposePiS_S_,"",@"SHT_CUDA_INFO"
	.sectionflags	@""
	.align	4


	//----- nvinfo : EIATTR_CUDA_API_VERSION
	.align		4
        /*0000*/ 	.byte	0x04, 0x37
        /*0002*/ 	.short	(.L_7 - .L_6)
.L_6:
        /*0004*/ 	.word	0x00000082


	//----- nvinfo : EIATTR_KPARAM_INFO
	.align		4
.L_7:
        /*0008*/ 	.byte	0x04, 0x17
        /*000a*/ 	.short	(.L_9 - .L_8)
.L_8:
        /*000c*/ 	.word	0x00000000
        /*0010*/ 	.short	0x0002
        /*0012*/ 	.short	0x0010
        /*0014*/ 	.byte	0x00, 0xf5, 0x21, 0x00


	//----- nvinfo : EIATTR_KPARAM_INFO
	.align		4
.L_9:
        /*0018*/ 	.byte	0x04, 0x17
        /*001a*/ 	.short	(.L_11 - .L_10)
.L_10:
        /*001c*/ 	.word	0x00000000
        /*0020*/ 	.short	0x0001
        /*0022*/ 	.short	0x0008
        /*0024*/ 	.byte	0x00, 0xf5, 0x21, 0x00


	//----- nvinfo : EIATTR_KPARAM_INFO
	.align		4
.L_11:
        /*0028*/ 	.byte	0x04, 0x17
        /*002a*/ 	.short	(.L_13 - .L_12)
.L_12:
        /*002c*/ 	.word	0x00000000
        /*0030*/ 	.short	0x0000
        /*0032*/ 	.short	0x0000
        /*0034*/ 	.byte	0x00, 0xf5, 0x21, 0x00


	//----- nvinfo : EIATTR_SPARSE_MMA_MASK
	.align		4
.L_13:
        /*0038*/ 	.byte	0x03, 0x50
        /*003a*/ 	.short	0x0000


	//----- nvinfo : EIATTR_MAXREG_COUNT
	.align		4
        /*003c*/ 	.byte	0x03, 0x1b
        /*003e*/ 	.short	0x00ff


	//----- nvinfo : EIATTR_NUM_BARRIERS
	.align		4
        /*0040*/ 	.byte	0x02, 0x4c
        /*0042*/ 	.byte	0x01
	.zero		1


	//----- nvinfo : EIATTR_MERCURY_ISA_VERSION
	.align		4
        /*0044*/ 	.byte	0x03, 0x5f
        /*0046*/ 	.short	0x0101


	//----- nvinfo : EIATTR_VRC_CTA_INIT_COUNT
	.align		4
        /*0048*/ 	.byte	0x02, 0x4a
	.zero		1
	.zero		1


	//----- nvinfo : EIATTR_EXIT_INSTR_OFFSETS
	.align		4
        /*004c*/ 	.byte	0x04, 0x1c
        /*004e*/ 	.short	(.L_15 - .L_14)


	//   ....[0]....
.L_14:
        /*0050*/ 	.word	0x000000e0


	//   ....[1]....
        /*0054*/ 	.word	0x00000120


	//   ....[2]....
        /*0058*/ 	.word	0x000001e0


	//----- nvinfo : EIATTR_CBANK_PARAM_SIZE
	.align		4
.L_15:
        /*005c*/ 	.byte	0x03, 0x19
        /*005e*/ 	.short	0x0018


	//----- nvinfo : EIATTR_PARAM_CBANK
	.align		4
        /*0060*/ 	.byte	0x04, 0x0a
        /*0062*/ 	.short	(.L_17 - .L_16)
	.align		4
.L_16:
        /*0064*/ 	.word	index@(.nv.constant0._Z9TransposePiS_S_)
        /*0068*/ 	.short	0x0380
        /*006a*/ 	.short	0x0018


	//----- nvinfo : EIATTR_SW_WAR
	.align		4
.L_17:
        /*006c*/ 	.byte	0x04, 0x36
        /*006e*/ 	.short	(.L_19 - .L_18)
.L_18:
        /*0070*/ 	.word	0x00000008
.L_19:


//--------------------- .nv.callgraph             --------------------------
	.section	.nv.callgraph,"",@"SHT_CUDA_CALLGRAPH"
	.align	4
	.sectionentsize	8
	.align		4
        /*0000*/ 	.word	0x00000000
	.align		4
        /*0004*/ 	.word	0xffffffff
	.align		4
        /*0008*/ 	.word	0x00000000
	.align		4
        /*000c*/ 	.word	0xfffffffe
	.align		4
        /*0010*/ 	.word	0x00000000
	.align		4
        /*0014*/ 	.word	0xfffffffd
	.align		4
        /*0018*/ 	.word	0x00000000
	.align		4
        /*001c*/ 	.word	0xfffffffc


//--------------------- .text._Z9TransposePiS_S_  --------------------------
	.section	.text._Z9TransposePiS_S_,"ax",@progbits
	.align	128
        .global         _Z9TransposePiS_S_
        .type           _Z9TransposePiS_S_,@function
        .size           _Z9TransposePiS_S_,(.L_x_1 - _Z9TransposePiS_S_)
        .other          _Z9TransposePiS_S_,@"STO_CUDA_ENTRY STV_DEFAULT"
_Z9TransposePiS_S_:
.text._Z9TransposePiS_S_:
[----:B------:R-:W-:Y:S08]  /*0000*/  LDC R1, c[0x0][0x37c] ;  /* 0x0000df00ff017b82 */ /* 0x000ff00000000800 */
[----:B------:R-:W0:Y:S08]  /*0010*/  LDC.64 R2, c[0x0][0x390] ;  /* 0x0000e400ff027b82 */ /* 0x000e300000000a00 */
[----:B------:R-:W-:Y:S06]  /*0020*/  BAR.SYNC.DEFER_BLOCKING 0x0 ;  /* 0x0000000000007b1d */ /* 0x000fec0000010000 */
[----:B------:R-:W0:Y:S02]  /*0030*/  LDCU.64 UR4, c[0x0][0x358] ;  /* 0x00006b00ff0477ac */ /* 0x000e240008000a00 */
[----:B0-----:R-:W2:Y:S01]  /*0040*/  LDG.E R9, desc[UR4][R2.64] ;  /* 0x0000000402097981 */ /* 0x001ea2000c1e1900 */
[----:B------:R-:W0:Y:S01]  /*0050*/  LDCU UR6, c[0x0][0x360] ;  /* 0x00006c00ff0677ac */ /* 0x000e220008000800 */
[----:B------:R-:W0:Y:S01]  /*0060*/  S2R R0, SR_CTAID.X ;  /* 0x0000000000007919 */ /* 0x000e220000002500 */
[----:B------:R-:W1:Y:S01]  /*0070*/  LDCU UR7, c[0x0][0x364] ;  /* 0x00006c80ff0777ac */ /* 0x000e620008000800 */
[----:B------:R-:W0:Y:S01]  /*0080*/  S2R R5, SR_TID.X ;  /* 0x0000000000057919 */ /* 0x000e220000002100 */
[----:B------:R-:W1:Y:S01]  /*0090*/  S2R R7, SR_CTAID.Y ;  /* 0x0000000000077919 */ /* 0x000e620000002600 */
[----:B------:R-:W1:Y:S01]  /*00a0*/  S2R R4, SR_TID.Y ;  /* 0x0000000000047919 */ /* 0x000e620000002200 */
[----:B0-----:R-:W-:-:S02]  /*00b0*/  IMAD R0, R0, UR6, R5 ;  /* 0x0000000600007c24 */ /* 0x001fc4000f8e0205 */
[----:B-1----:R-:W-:-:S03]  /*00c0*/  IMAD R7, R7, UR7, R4 ;  /* 0x0000000707077c24 */ /* 0x002fc6000f8e0204 */
[----:B--2---:R-:W-:-:S13]  /*00d0*/  ISETP.GE.AND P0, PT, R0, R9, PT ;  /* 0x000000090000720c */ /* 0x004fda0003f06270 */
[----:B------:R-:W-:Y:S05]  /*00e0*/  @P0 EXIT ;  /* 0x000000000000094d */ /* 0x000fea0003800000 */
[----:B------:R-:W0:Y:S02]  /*00f0*/  LDC.64 R2, c[0x0][0x388] ;  /* 0x0000e200ff027b82 */ /* 0x000e240000000a00 */
[----:B0-----:R-:W2:Y:S02]  /*0100*/  LDG.E R6, desc[UR4][R2.64] ;  /* 0x0000000402067981 */ /* 0x001ea4000c1e1900 */
[----:B--2---:R-:W-:-:S13]  /*0110*/  ISETP.GE.AND P0, PT, R7, R6, PT ;  /* 0x000000060700720c */ /* 0x004fda0003f06270 */
[----:B------:R-:W-:Y:S05]  /*0120*/  @P0 EXIT ;  /* 0x000000000000094d */ /* 0x000fea0003800000 */
[----:B------:R-:W0:Y:S01]  /*0130*/  LDC.64 R4, c[0x0][0x380] ;  /* 0x0000e000ff047b82 */ /* 0x000e220000000a00 */
[----:B------:R-:W-:-:S04]  /*0140*/  IMAD R11, R7, R9, R0 ;  /* 0x00000009070b7224 */ /* 0x000fc800078e0200 */
[----:B0-----:R-:W-:-:S03]  /*0150*/  IMAD.WIDE R2, R11, 0x4, R4 ;  /* 0x000000040b027825 */ /* 0x001fc600078e0204 */
[----:B------:R-:W-:Y:S06]  /*0160*/  BAR.SYNC.DEFER_BLOCKING 0x0 ;  /* 0x0000000000007b1d */ /* 0x000fec0000010000 */
[----:B------:R-:W2:Y:S01]  /*0170*/  LDG.E R3, desc[UR4][R2.64] ;  /* 0x0000000402037981 */ /* 0x000ea2000c1e1900 */
[----:B------:R-:W-:-:S04]  /*0180*/  IMAD R0, R9, R6, -0x1 ;  /* 0xffffffff09007424 */ /* 0x000fc800078e0206 */
[----:B------:R-:W-:-:S04]  /*0190*/  IMAD R0, R7, R0, RZ ;  /* 0x0000000007007224 */ /* 0x000fc800078e02ff */
[----:B------:R-:W-:-:S04]  /*01a0*/  IMAD R11, R6, R11, -R0 ;  /* 0x0000000b060b7224 */ /* 0x000fc800078e0a00 */
[----:B------:R-:W-:Y:S01]  /*01b0*/  IMAD.WIDE R4, R11, 0x4, R4 ;  /* 0x000000040b047825 */ /* 0x000fe200078e0204 */
[----:B------:R-:W-:Y:S06]  /*01c0*/  BAR.SYNC.DEFER_BLOCKING 0x0 ;  /* 0x0000000000007b1d */ /* 0x000fec0000010000 */
[----:B--2---:R-:W-:Y:S01]  /*01d0*/  STG.E desc[UR4][R4.64], R3 ;  /* 0x0000000304007986 */ /* 0x004fe2000c101904 */
[----:B------:R-:W-:Y:S05]  /*01e0*/  EXIT ;  /* 0x000000000000794d */ /* 0x000fea0003800000 */
.L_x_0:
[----:B------:R-:W-:-:S00]  /*01f0*/  BRA `(.L_x_0) ;  /* 0xfffffffc00fc7947 */ /* 0x000fc0000383ffff */
[----:B------:R-:W-:-:S00]  /*0200*/  NOP ;  /* 0x0000000000007918 */ /* 0x000fc00000000000 */
[----:B------:R-:W-:-:S00]  /*0210*/  NOP ;  /* 0x0000000000007918 */ /* 0x000fc00000000000 */
[----:B------:R-:W-:-:S00]  /*0220*/  NOP ;  /* 0x0000000000007918 */ /* 0x000fc00000000000 */
[----:B------:R-:W-:-:S00]  /*0230*/  NOP ;  /* 0x0000000000007918 */ /* 0x000fc00000000000 */
[----:B------:R-:W-:-:S00]  /*0240*/  NOP ;  /* 0x0000000000007918 */ /* 0x000fc00000000000 */
[----:B------:R-:W-:-:S00]  /*0250*/  NOP ;  /* 0x0000000000007918 */ /* 0x000fc00000000000 */
[----:B------:R-:W-:-:S00]  /*0260*/  NOP ;  /* 0x0000000000007918 */ /* 0x000fc00000000000 */
[----:B------:R-:W-:-:S00]  /*0270*/  NOP ;  /* 0x0000000000007918 */ /* 0x000fc00000000000 */
.L_x_1:


//--------------------- .nv.shared.reserved.0     --------------------------
	.section	.nv.shared.reserved.0,"aw",@nobits
	.weak		__nv_reservedSMEM_offset_0_alias
	.size		__nv_reservedSMEM_offset_0_alias, 0, 64
	.other		__nv_reservedSMEM_offset_0_alias,@"STO_CUDA_RESERVED_SHARED STV_DEFAULT"
__nv_reservedSMEM_offset_0_alias:
	.zero		0
	.zero		64


//--------------------- .nv.constant0._Z9TransposePiS_S_ --------------------------
	.section	.nv.constant0._Z9TransposePiS_S_,"a",@progbits
	.sectionflags	@""
	.align	4
.nv.constant0._Z9TransposePiS_S_:
	.zero		920


//--------------------- SYMBOLS --------------------------

	.type		.nv.reservedSmem.offset0,@object
	.size		.nv.reservedSmem.offset0,0x4
